//
// Generated by NVIDIA NVVM Compiler
//
// Compiler Build ID: CL-36424714
// Cuda compilation tools, release 13.0, V13.0.88
// Based on NVVM 20.0.0
//

.version 9.0
.target sm_100
.address_size 64

	// .globl	_Z17bookmark_blocksumPjii
.extern .shared .align 16 .b8 shared[];

.visible .entry _Z17bookmark_blocksumPjii(
	.param .u64 .ptr .align 1 _Z17bookmark_blocksumPjii_param_0,
	.param .u32 _Z17bookmark_blocksumPjii_param_1,
	.param .u32 _Z17bookmark_blocksumPjii_param_2
)
{
	.reg .pred 	%p<2>;
	.reg .b32 	%r<16>;
	.reg .b64 	%rd<7>;

	ld.param.u64 	%rd1, [_Z17bookmark_blocksumPjii_param_0];
	ld.param.u32 	%r4, [_Z17bookmark_blocksumPjii_param_1];
	ld.param.u32 	%r3, [_Z17bookmark_blocksumPjii_param_2];
	mov.u32 	%r5, %tid.x;
	mov.u32 	%r6, %ntid.x;
	mov.u32 	%r1, %ctaid.x;
	mad.lo.s32 	%r7, %r6, %r1, %r5;
	shl.b32 	%r2, %r7, 1;
	or.b32  	%r8, %r2, 1;
	setp.ge.s32 	%p1, %r8, %r4;
	@%p1 bra 	$L__BB0_2;
	cvta.to.global.u64 	%rd2, %rd1;
	add.s32 	%r9, %r3, %r1;
	mul.wide.u32 	%rd3, %r9, 4;
	add.s64 	%rd4, %rd2, %rd3;
	ld.global.u32 	%r10, [%rd4];
	mul.wide.s32 	%rd5, %r2, 4;
	add.s64 	%rd6, %rd2, %rd5;
	ld.global.u32 	%r11, [%rd6];
	add.s32 	%r12, %r11, %r10;
	st.global.u32 	[%rd6], %r12;
	ld.global.u32 	%r13, [%rd4];
	ld.global.u32 	%r14, [%rd6+4];
	add.s32 	%r15, %r14, %r13;
	st.global.u32 	[%rd6+4], %r15;
$L__BB0_2:
	ret;

}
	// .globl	_Z18blelloch_threadsumPjii
.visible .entry _Z18blelloch_threadsumPjii(
	.param .u64 .ptr .align 1 _Z18blelloch_threadsumPjii_param_0,
	.param .u32 _Z18blelloch_threadsumPjii_param_1,
	.param .u32 _Z18blelloch_threadsumPjii_param_2
)
{
	.reg .pred 	%p<8>;
	.reg .b32 	%r<56>;
	.reg .b64 	%rd<7>;

	ld.param.u64 	%rd3, [_Z18blelloch_threadsumPjii_param_0];
	ld.param.u32 	%r15, [_Z18blelloch_threadsumPjii_param_1];
	ld.param.u32 	%r16, [_Z18blelloch_threadsumPjii_param_2];
	cvta.to.global.u64 	%rd1, %rd3;
	mov.u32 	%r1, %tid.x;
	mov.u32 	%r2, %ntid.x;
	mov.u32 	%r3, %ctaid.x;
	mad.lo.s32 	%r17, %r2, %r3, %r1;
	shl.b32 	%r18, %r17, 1;
	or.b32  	%r4, %r18, 1;
	setp.ge.s32 	%p1, %r4, %r15;
	mul.wide.s32 	%rd4, %r18, 4;
	add.s64 	%rd2, %rd1, %rd4;
	shl.b32 	%r19, %r1, 3;
	mov.u32 	%r20, shared;
	add.s32 	%r5, %r20, %r19;
	@%p1 bra 	$L__BB1_2;
	ld.global.u32 	%r21, [%rd2];
	ld.global.u32 	%r22, [%rd2+4];
	st.shared.v2.u32 	[%r5], {%r21, %r22};
$L__BB1_2:
	bar.sync 	0;
	shl.b32 	%r24, %r1, 1;
	or.b32  	%r6, %r24, 1;
	mov.b32 	%r55, 1;
	mov.u32 	%r52, %r2;
$L__BB1_3:
	bar.sync 	0;
	setp.ge.u32 	%p2, %r1, %r52;
	@%p2 bra 	$L__BB1_5;
	mul.lo.s32 	%r25, %r55, %r6;
	shl.b32 	%r26, %r25, 2;
	add.s32 	%r28, %r20, %r26;
	ld.shared.u32 	%r29, [%r28+-4];
	shl.b32 	%r30, %r55, 2;
	add.s32 	%r31, %r28, %r30;
	ld.shared.u32 	%r32, [%r31+-4];
	add.s32 	%r33, %r32, %r29;
	st.shared.u32 	[%r31+-4], %r33;
$L__BB1_5:
	shl.b32 	%r55, %r55, 1;
	shr.u32 	%r10, %r52, 1;
	setp.gt.u32 	%p3, %r52, 1;
	mov.u32 	%r52, %r10;
	@%p3 bra 	$L__BB1_3;
	setp.ne.s32 	%p4, %r1, 0;
	@%p4 bra 	$L__BB1_8;
	shl.b32 	%r34, %r2, 3;
	add.s32 	%r36, %r20, %r34;
	ld.shared.u32 	%r37, [%r36+-4];
	add.s32 	%r38, %r16, %r3;
	mul.wide.u32 	%rd5, %r38, 4;
	add.s64 	%rd6, %rd1, %rd5;
	st.global.u32 	[%rd6], %r37;
	mov.b32 	%r39, 0;
	st.shared.u32 	[%r36+-4], %r39;
$L__BB1_8:
	mov.b32 	%r54, 1;
$L__BB1_9:
	shr.u32 	%r55, %r55, 1;
	bar.sync 	0;
	setp.ge.u32 	%p5, %r1, %r54;
	@%p5 bra 	$L__BB1_11;
	mul.lo.s32 	%r41, %r55, %r6;
	shl.b32 	%r42, %r41, 2;
	add.s32 	%r44, %r20, %r42;
	ld.shared.u32 	%r45, [%r44+-4];
	shl.b32 	%r46, %r55, 2;
	add.s32 	%r47, %r44, %r46;
	ld.shared.u32 	%r48, [%r47+-4];
	st.shared.u32 	[%r44+-4], %r48;
	add.s32 	%r49, %r48, %r45;
	st.shared.u32 	[%r47+-4], %r49;
$L__BB1_11:
	shl.b32 	%r14, %r54, 1;
	setp.lt.u32 	%p6, %r54, %r2;
	mov.u32 	%r54, %r14;
	@%p6 bra 	$L__BB1_9;
	setp.ge.s32 	%p7, %r4, %r15;
	bar.sync 	0;
	@%p7 bra 	$L__BB1_14;
	ld.shared.v2.u32 	{%r50, %r51}, [%r5];
	st.global.u32 	[%rd2], %r50;
	st.global.u32 	[%rd2+4], %r51;
$L__BB1_14:
	ret;

}
	// .globl	_Z18hillisteel_tailsumPjii
.visible .entry _Z18hillisteel_tailsumPjii(
	.param .u64 .ptr .align 1 _Z18hillisteel_tailsumPjii_param_0,
	.param .u32 _Z18hillisteel_tailsumPjii_param_1,
	.param .u32 _Z18hillisteel_tailsumPjii_param_2
)
{
	.reg .pred 	%p<11>;
	.reg .b32 	%r<26>;
	.reg .b64 	%rd<5>;

	ld.param.u64 	%rd3, [_Z18hillisteel_tailsumPjii_param_0];
	ld.param.u32 	%r9, [_Z18hillisteel_tailsumPjii_param_1];
	cvta.to.global.u64 	%rd1, %rd3;
	mov.u32 	%r1, %tid.x;
	setp.ge.s32 	%p2, %r1, %r9;
	mul.wide.u32 	%rd4, %r1, 4;
	add.s64 	%rd2, %rd1, %rd4;
	shl.b32 	%r10, %r1, 2;
	mov.u32 	%r11, shared;
	add.s32 	%r2, %r11, %r10;
	@%p2 bra 	$L__BB2_2;
	ld.global.u32 	%r12, [%rd2];
	st.shared.u32 	[%r2], %r12;
$L__BB2_2:
	bar.sync 	0;
	mov.u32 	%r3, %ntid.x;
	setp.lt.u32 	%p3, %r3, 2;
	@%p3 bra 	$L__BB2_9;
	mov.b32 	%r24, 1;
$L__BB2_4:
	setp.lt.s32 	%p4, %r1, %r9;
	sub.s32 	%r5, %r1, %r24;
	setp.gt.s32 	%p5, %r5, -1;
	and.pred  	%p1, %p4, %p5;
	mov.b32 	%r25, 0;
	not.pred 	%p6, %p1;
	@%p6 bra 	$L__BB2_6;
	shl.b32 	%r15, %r5, 2;
	add.s32 	%r17, %r11, %r15;
	ld.shared.u32 	%r25, [%r17];
$L__BB2_6:
	bar.sync 	0;
	@%p6 bra 	$L__BB2_8;
	ld.shared.u32 	%r18, [%r2];
	add.s32 	%r19, %r18, %r25;
	st.shared.u32 	[%r2], %r19;
$L__BB2_8:
	bar.sync 	0;
	shl.b32 	%r24, %r24, 1;
	setp.lt.u32 	%p8, %r24, %r3;
	@%p8 bra 	$L__BB2_4;
$L__BB2_9:
	add.s32 	%r20, %r1, 1;
	setp.ge.s32 	%p9, %r20, %r9;
	@%p9 bra 	$L__BB2_11;
	ld.shared.u32 	%r23, [%r2];
	st.global.u32 	[%rd2+4], %r23;
	bra.uni 	$L__BB2_13;
$L__BB2_11:
	add.s32 	%r21, %r9, -1;
	setp.ne.s32 	%p10, %r1, %r21;
	@%p10 bra 	$L__BB2_13;
	mov.b32 	%r22, 0;
	st.global.u32 	[%rd1], %r22;
$L__BB2_13:
	ret;

}
	// .globl	_Z15radix_predicatePKjPjS1_ii
.visible .entry _Z15radix_predicatePKjPjS1_ii(
	.param .u64 .ptr .align 1 _Z15radix_predicatePKjPjS1_ii_param_0,
	.param .u64 .ptr .align 1 _Z15radix_predicatePKjPjS1_ii_param_1,
	.param .u64 .ptr .align 1 _Z15radix_predicatePKjPjS1_ii_param_2,
	.param .u32 _Z15radix_predicatePKjPjS1_ii_param_3,
	.param .u32 _Z15radix_predicatePKjPjS1_ii_param_4
)
{
	.reg .pred 	%p<2>;
	.reg .b32 	%r<11>;
	.reg .b64 	%rd<11>;

	ld.param.u64 	%rd1, [_Z15radix_predicatePKjPjS1_ii_param_0];
	ld.param.u64 	%rd2, [_Z15radix_predicatePKjPjS1_ii_param_1];
	ld.param.u64 	%rd3, [_Z15radix_predicatePKjPjS1_ii_param_2];
	ld.param.u32 	%r2, [_Z15radix_predicatePKjPjS1_ii_param_3];
	ld.param.u32 	%r3, [_Z15radix_predicatePKjPjS1_ii_param_4];
	mov.u32 	%r4, %tid.x;
	mov.u32 	%r5, %ntid.x;
	mov.u32 	%r6, %ctaid.x;
	mad.lo.s32 	%r1, %r5, %r6, %r4;
	setp.ge.s32 	%p1, %r1, %r3;
	@%p1 bra 	$L__BB3_2;
	cvta.to.global.u64 	%rd4, %rd1;
	cvta.to.global.u64 	%rd5, %rd2;
	cvta.to.global.u64 	%rd6, %rd3;
	mul.wide.s32 	%rd7, %r1, 4;
	add.s64 	%rd8, %rd4, %rd7;
	ld.global.u32 	%r7, [%rd8];
	shr.u32 	%r8, %r7, %r2;
	and.b32  	%r9, %r8, 1;
	add.s64 	%rd9, %rd5, %rd7;
	st.global.u32 	[%rd9], %r9;
	xor.b32  	%r10, %r9, 1;
	add.s64 	%rd10, %rd6, %rd7;
	st.global.u32 	[%rd10], %r10;
$L__BB3_2:
	ret;

}
	// .globl	_Z6add_1dPjji
.visible .entry _Z6add_1dPjji(
	.param .u64 .ptr .align 1 _Z6add_1dPjji_param_0,
	.param .u32 _Z6add_1dPjji_param_1,
	.param .u32 _Z6add_1dPjji_param_2
)
{


	ret;

}
	// .globl	_Z16compact_relocatePjS_i
.visible .entry _Z16compact_relocatePjS_i(
	.param .u64 .ptr .align 1 _Z16compact_relocatePjS_i_param_0,
	.param .u64 .ptr .align 1 _Z16compact_relocatePjS_i_param_1,
	.param .u32 _Z16compact_relocatePjS_i_param_2
)
{


	ret;

}
	// .globl	_Z9yourHistoPKjPji
.visible .entry _Z9yourHistoPKjPji(
	.param .u64 .ptr .align 1 _Z9yourHistoPKjPji_param_0,
	.param .u64 .ptr .align 1 _Z9yourHistoPKjPji_param_1,
	.param .u32 _Z9yourHistoPKjPji_param_2
)
{


	ret;

}


// ===== COMPILED SASS (sm_100) =====

	.target	sm_100

	.elftype	@"ET_EXEC"


//--------------------- .note.nv.tkinfo           --------------------------
	.section	.note.nv.tkinfo,"",@"SHT_NOTE"
	.sectionflags	@"SHF_NOTE_NV_TKINFO"
	.tkinfo
        /*0018*/ 	.word	0x00000002
        /*0030*/ 	.string	""
        /*0030*/ 	.string	"ptxas"
        /*0030*/ 	.string	"Cuda compilation tools, release 13.0, V13.0.88"
        /*0030*/ 	.string	"Build cuda_13.0.r13.0/compiler.36424714_0"
        /*0030*/ 	.string	"-arch sm_100 -m 64 "



//--------------------- .note.nv.cuinfo           --------------------------
	.section	.note.nv.cuinfo,"",@"SHT_NOTE"
	.sectionflags	@"SHF_NOTE_NV_CUINFO"
        /*0018*/ 	.short	0x0002
        /*001a*/ 	.short	0x0064
        /*001c*/ 	.short	0x0082
	.zero		2


//--------------------- .nv.info                  --------------------------
	.section	.nv.info,"",@"SHT_CUDA_INFO"
	.align	4


	//----- nvinfo : EIATTR_REGCOUNT
	.align		4
        /*0000*/ 	.byte	0x04, 0x2f
        /*0002*/ 	.short	(.L_1 - .L_0)
	.align		4
.L_0:
        /*0004*/ 	.word	index@(_Z17bookmark_blocksumPjii)
        /*0008*/ 	.word	0x0000000c


	//----- nvinfo : EIATTR_FRAME_SIZE
	.align		4
.L_1:
        /*000c*/ 	.byte	0x04, 0x11
        /*000e*/ 	.short	(.L_3 - .L_2)
	.align		4
.L_2:
        /*0010*/ 	.word	index@(_Z17bookmark_blocksumPjii)
        /*0014*/ 	.word	0x00000000


	//----- nvinfo : EIATTR_REGCOUNT
	.align		4
.L_3:
        /*0018*/ 	.byte	0x04, 0x2f
        /*001a*/ 	.short	(.L_5 - .L_4)
	.align		4
.L_4:
        /*001c*/ 	.word	index@(_Z18blelloch_threadsumPjii)
        /*0020*/ 	.word	0x00000011


	//----- nvinfo : EIATTR_FRAME_SIZE
	.align		4
.L_5:
        /*0024*/ 	.byte	0x04, 0x11
        /*0026*/ 	.short	(.L_7 - .L_6)
	.align		4
.L_6:
        /*0028*/ 	.word	index@(_Z18blelloch_threadsumPjii)
        /*002c*/ 	.word	0x00000000


	//----- nvinfo : EIATTR_REGCOUNT
	.align		4
.L_7:
        /*0030*/ 	.byte	0x04, 0x2f
        /*0032*/ 	.short	(.L_9 - .L_8)
	.align		4
.L_8:
        /*0034*/ 	.word	index@(_Z18hillisteel_tailsumPjii)
        /*0038*/ 	.word	0x0000000c


	//----- nvinfo : EIATTR_FRAME_SIZE
	.align		4
.L_9:
        /*003c*/ 	.byte	0x04, 0x11
        /*003e*/ 	.short	(.L_11 - .L_10)
	.align		4
.L_10:
        /*0040*/ 	.word	index@(_Z18hillisteel_tailsumPjii)
        /*0044*/ 	.word	0x00000000


	//----- nvinfo : EIATTR_REGCOUNT
	.align		4
.L_11:
        /*0048*/ 	.byte	0x04, 0x2f
        /*004a*/ 	.short	(.L_13 - .L_12)
	.align		4
.L_12:
        /*004c*/ 	.word	index@(_Z15radix_predicatePKjPjS1_ii)
        /*0050*/ 	.word	0x0000000e


	//----- nvinfo : EIATTR_FRAME_SIZE
	.align		4
.L_13:
        /*0054*/ 	.byte	0x04, 0x11
        /*0056*/ 	.short	(.L_15 - .L_14)
	.align		4
.L_14:
        /*0058*/ 	.word	index@(_Z15radix_predicatePKjPjS1_ii)
        /*005c*/ 	.word	0x00000000


	//----- nvinfo : EIATTR_REGCOUNT
	.align		4
.L_15:
        /*0060*/ 	.byte	0x04, 0x2f
        /*0062*/ 	.short	(.L_17 - .L_16)
	.align		4
.L_16:
        /*0064*/ 	.word	index@(_Z6add_1dPjji)
        /*0068*/ 	.word	0x00000004


	//----- nvinfo : EIATTR_FRAME_SIZE
	.align		4
.L_17:
        /*006c*/ 	.byte	0x04, 0x11
        /*006e*/ 	.short	(.L_19 - .L_18)
	.align		4
.L_18:
        /*0070*/ 	.word	index@(_Z6add_1dPjji)
        /*0074*/ 	.word	0x00000000


	//----- nvinfo : EIATTR_REGCOUNT
	.align		4
.L_19:
        /*0078*/ 	.byte	0x04, 0x2f
        /*007a*/ 	.short	(.L_21 - .L_20)
	.align		4
.L_20:
        /*007c*/ 	.word	index@(_Z16compact_relocatePjS_i)
        /*0080*/ 	.word	0x00000004


	//----- nvinfo : EIATTR_FRAME_SIZE
	.align		4
.L_21:
        /*0084*/ 	.byte	0x04, 0x11
        /*0086*/ 	.short	(.L_23 - .L_22)
	.align		4
.L_22:
        /*0088*/ 	.word	index@(_Z16compact_relocatePjS_i)
        /*008c*/ 	.word	0x00000000


	//----- nvinfo : EIATTR_REGCOUNT
	.align		4
.L_23:
        /*0090*/ 	.byte	0x04, 0x2f
        /*0092*/ 	.short	(.L_25 - .L_24)
	.align		4
.L_24:
        /*0094*/ 	.word	index@(_Z9yourHistoPKjPji)
        /*0098*/ 	.word	0x00000004


	//----- nvinfo : EIATTR_FRAME_SIZE
	.align		4
.L_25:
        /*009c*/ 	.byte	0x04, 0x11
        /*009e*/ 	.short	(.L_27 - .L_26)
	.align		4
.L_26:
        /*00a0*/ 	.word	index@(_Z9yourHistoPKjPji)
        /*00a4*/ 	.word	0x00000000


	//----- nvinfo : EIATTR_MIN_STACK_SIZE
	.align		4
.L_27:
        /*00a8*/ 	.byte	0x04, 0x12
        /*00aa*/ 	.short	(.L_29 - .L_28)
	.align		4
.L_28:
        /*00ac*/ 	.word	index@(_Z9yourHistoPKjPji)
        /*00b0*/ 	.word	0x00000000


	//----- nvinfo : EIATTR_MIN_STACK_SIZE
	.align		4
.L_29:
        /*00b4*/ 	.byte	0x04, 0x12
        /*00b6*/ 	.short	(.L_31 - .L_30)
	.align		4
.L_30:
        /*00b8*/ 	.word	index@(_Z16compact_relocatePjS_i)
        /*00bc*/ 	.word	0x00000000


	//----- nvinfo : EIATTR_MIN_STACK_SIZE
	.align		4
.L_31:
        /*00c0*/ 	.byte	0x04, 0x12
        /*00c2*/ 	.short	(.L_33 - .L_32)
	.align		4
.L_32:
        /*00c4*/ 	.word	index@(_Z6add_1dPjji)
        /*00c8*/ 	.word	0x00000000


	//----- nvinfo : EIATTR_MIN_STACK_SIZE
	.align		4
.L_33:
        /*00cc*/ 	.byte	0x04, 0x12
        /*00ce*/ 	.short	(.L_35 - .L_34)
	.align		4
.L_34:
        /*00d0*/ 	.word	index@(_Z15radix_predicatePKjPjS1_ii)
        /*00d4*/ 	.word	0x00000000


	//----- nvinfo : EIATTR_MIN_STACK_SIZE
	.align		4
.L_35:
        /*00d8*/ 	.byte	0x04, 0x12
        /*00da*/ 	.short	(.L_37 - .L_36)
	.align		4
.L_36:
        /*00dc*/ 	.word	index@(_Z18hillisteel_tailsumPjii)
        /*00e0*/ 	.word	0x00000000


	//----- nvinfo : EIATTR_MIN_STACK_SIZE
	.align		4
.L_37:
        /*00e4*/ 	.byte	0x04, 0x12
        /*00e6*/ 	.short	(.L_39 - .L_38)
	.align		4
.L_38:
        /*00e8*/ 	.word	index@(_Z18blelloch_threadsumPjii)
        /*00ec*/ 	.word	0x00000000


	//----- nvinfo : EIATTR_MIN_STACK_SIZE
	.align		4
.L_39:
        /*00f0*/ 	.byte	0x04, 0x12
        /*00f2*/ 	.short	(.L_41 - .L_40)
	.align		4
.L_40:
        /*00f4*/ 	.word	index@(_Z17bookmark_blocksumPjii)
        /*00f8*/ 	.word	0x00000000
.L_41:


//--------------------- .nv.compat                --------------------------
	.section	.nv.compat,"",@"SHT_CUDA_COMPAT_INFO"
	.align	4
        /*0000*/ 	.byte	0x02, 0x09, 0x00, 0x00, 0x02, 0x02, 0x01, 0x00, 0x02, 0x05, 0x05, 0x00, 0x03, 0x07, 0x01, 0x01
        /*0010*/ 	.byte	0x02, 0x03, 0x00, 0x00, 0x02, 0x06, 0x01, 0x00, 0x04, 0x0b, 0x08, 0x00, 0x09, 0x00, 0x00, 0x00
        /*0020*/ 	.byte	0x00, 0x00, 0x00, 0x00


//--------------------- .nv.info._Z9yourHistoPKjPji --------------------------
	.section	.nv.info._Z9yourHistoPKjPji,"",@"SHT_CUDA_INFO"
	.sectionflags	@""
	.align	4


	//----- nvinfo : EIATTR_CUDA_API_VERSION
	.align		4
        /*0000*/ 	.byte	0x04, 0x37
        /*0002*/ 	.short	(.L_43 - .L_42)
.L_42:
        /*0004*/ 	.word	0x00000082


	//----- nvinfo : EIATTR_KPARAM_INFO
	.align		4
.L_43:
        /*0008*/ 	.byte	0x04, 0x17
        /*000a*/ 	.short	(.L_45 - .L_44)
.L_44:
        /*000c*/ 	.word	0x00000000
        /*0010*/ 	.short	0x0002
        /*0012*/ 	.short	0x0010
        /*0014*/ 	.byte	0x00, 0xf0, 0x11, 0x00


	//----- nvinfo : EIATTR_KPARAM_INFO
	.align		4
.L_45:
        /*0018*/ 	.byte	0x04, 0x17
        /*001a*/ 	.short	(.L_47 - .L_46)
.L_46:
        /*001c*/ 	.word	0x00000000
        /*0020*/ 	.short	0x0001
        /*0022*/ 	.short	0x0008
        /*0024*/ 	.byte	0x00, 0xf5, 0x21, 0x00


	//----- nvinfo : EIATTR_KPARAM_INFO
	.align		4
.L_47:
        /*0028*/ 	.byte	0x04, 0x17
        /*002a*/ 	.short	(.L_49 - .L_48)
.L_48:
        /*002c*/ 	.word	0x00000000
        /*0030*/ 	.short	0x0000
        /*0032*/ 	.short	0x0000
        /*0034*/ 	.byte	0x00, 0xf5, 0x21, 0x00


	//----- nvinfo : EIATTR_SPARSE_MMA_MASK
	.align		4
.L_49:
        /*0038*/ 	.byte	0x03, 0x50
        /*003a*/ 	.short	0x0000


	//----- nvinfo : EIATTR_MAXREG_COUNT
	.align		4
        /*003c*/ 	.byte	0x03, 0x1b
        /*003e*/ 	.short	0x00ff


	//----- nvinfo : EIATTR_MERCURY_ISA_VERSION
	.align		4
        /*0040*/ 	.byte	0x03, 0x5f
        /*0042*/ 	.short	0x0101


	//----- nvinfo : EIATTR_VRC_CTA_INIT_COUNT
	.align		4
        /*0044*/ 	.byte	0x02, 0x4a
	.zero		1
	.zero		1


	//----- nvinfo : EIATTR_EXIT_INSTR_OFFSETS
	.align		4
        /*0048*/ 	.byte	0x04, 0x1c
        /*004a*/ 	.short	(.L_51 - .L_50)


	//   ....[0]....
.L_50:
        /*004c*/ 	.word	0x00000010


	//----- nvinfo : EIATTR_CBANK_PARAM_SIZE
	.align		4
.L_51:
        /*0050*/ 	.byte	0x03, 0x19
        /*0052*/ 	.short	0x0014


	//----- nvinfo : EIATTR_PARAM_CBANK
	.align		4
        /*0054*/ 	.byte	0x04, 0x0a
        /*0056*/ 	.short	(.L_53 - .L_52)
	.align		4
.L_52:
        /*0058*/ 	.word	index@(.nv.constant0._Z9yourHistoPKjPji)
        /*005c*/ 	.short	0x0380
        /*005e*/ 	.short	0x0014


	//----- nvinfo : EIATTR_SW_WAR
	.align		4
.L_53:
        /*0060*/ 	.byte	0x04, 0x36
        /*0062*/ 	.short	(.L_55 - .L_54)
.L_54:
        /*0064*/ 	.word	0x00000008
.L_55:


//--------------------- .nv.info._Z16compact_relocatePjS_i --------------------------
	.section	.nv.info._Z16compact_relocatePjS_i,"",@"SHT_CUDA_INFO"
	.sectionflags	@""
	.align	4


	//----- nvinfo : EIATTR_CUDA_API_VERSION
	.align		4
        /*0000*/ 	.byte	0x04, 0x37
        /*0002*/ 	.short	(.L_57 - .L_56)
.L_56:
        /*0004*/ 	.word	0x00000082


	//----- nvinfo : EIATTR_KPARAM_INFO
	.align		4
.L_57:
        /*0008*/ 	.byte	0x04, 0x17
        /*000a*/ 	.short	(.L_59 - .L_58)
.L_58:
        /*000c*/ 	.word	0x00000000
        /*0010*/ 	.short	0x0002
        /*0012*/ 	.short	0x0010
        /*0014*/ 	.byte	0x00, 0xf0, 0x11, 0x00


	//----- nvinfo : EIATTR_KPARAM_INFO
	.align		4
.L_59:
        /*0018*/ 	.byte	0x04, 0x17
        /*001a*/ 	.short	(.L_61 - .L_60)
.L_60:
        /*001c*/ 	.word	0x00000000
        /*0020*/ 	.short	0x0001
        /*0022*/ 	.short	0x0008
        /*0024*/ 	.byte	0x00, 0xf5, 0x21, 0x00


	//----- nvinfo : EIATTR_KPARAM_INFO
	.align		4
.L_61:
        /*0028*/ 	.byte	0x04, 0x17
        /*002a*/ 	.short	(.L_63 - .L_62)
.L_62:
        /*002c*/ 	.word	0x00000000
        /*0030*/ 	.short	0x0000
        /*0032*/ 	.short	0x0000
        /*0034*/ 	.byte	0x00, 0xf5, 0x21, 0x00


	//----- nvinfo : EIATTR_SPARSE_MMA_MASK
	.align		4
.L_63:
        /*0038*/ 	.byte	0x03, 0x50
        /*003a*/ 	.short	0x0000


	//----- nvinfo : EIATTR_MAXREG_COUNT
	.align		4
        /*003c*/ 	.byte	0x03, 0x1b
        /*003e*/ 	.short	0x00ff


	//----- nvinfo : EIATTR_MERCURY_ISA_VERSION
	.align		4
        /*0040*/ 	.byte	0x03, 0x5f
        /*0042*/ 	.short	0x0101


	//----- nvinfo : EIATTR_VRC_CTA_INIT_COUNT
	.align		4
        /*0044*/ 	.byte	0x02, 0x4a
	.zero		1
	.zero		1


	//----- nvinfo : EIATTR_EXIT_INSTR_OFFSETS
	.align		4
        /*0048*/ 	.byte	0x04, 0x1c
        /*004a*/ 	.short	(.L_65 - .L_64)


	//   ....[0]....
.L_64:
        /*004c*/ 	.word	0x00000010


	//----- nvinfo : EIATTR_CBANK_PARAM_SIZE
	.align		4
.L_65:
        /*0050*/ 	.byte	0x03, 0x19
        /*0052*/ 	.short	0x0014


	//----- nvinfo : EIATTR_PARAM_CBANK
	.align		4
        /*0054*/ 	.byte	0x04, 0x0a
        /*0056*/ 	.short	(.L_67 - .L_66)
	.align		4
.L_66:
        /*0058*/ 	.word	index@(.nv.constant0._Z16compact_relocatePjS_i)
        /*005c*/ 	.short	0x0380
        /*005e*/ 	.short	0x0014


	//----- nvinfo : EIATTR_SW_WAR
	.align		4
.L_67:
        /*0060*/ 	.byte	0x04, 0x36
        /*0062*/ 	.short	(.L_69 - .L_68)
.L_68:
        /*0064*/ 	.word	0x00000008
.L_69:


//--------------------- .nv.info._Z6add_1dPjji    --------------------------
	.section	.nv.info._Z6add_1dPjji,"",@"SHT_CUDA_INFO"
	.sectionflags	@""
	.align	4


	//----- nvinfo : EIATTR_CUDA_API_VERSION
	.align		4
        /*0000*/ 	.byte	0x04, 0x37
        /*0002*/ 	.short	(.L_71 - .L_70)
.L_70:
        /*0004*/ 	.word	0x00000082


	//----- nvinfo : EIATTR_KPARAM_INFO
	.align		4
.L_71:
        /*0008*/ 	.byte	0x04, 0x17
        /*000a*/ 	.short	(.L_73 - .L_72)
.L_72:
        /*000c*/ 	.word	0x00000000
        /*0010*/ 	.short	0x0002
        /*0012*/ 	.short	0x000c
        /*0014*/ 	.byte	0x00, 0xf0, 0x11, 0x00


	//----- nvinfo : EIATTR_KPARAM_INFO
	.align		4
.L_73:
        /*0018*/ 	.byte	0x04, 0x17
        /*001a*/ 	.short	(.L_75 - .L_74)
.L_74:
        /*001c*/ 	.word	0x00000000
        /*0020*/ 	.short	0x0001
        /*0022*/ 	.short	0x0008
        /*0024*/ 	.byte	0x00, 0xf0, 0x11, 0x00


	//----- nvinfo : EIATTR_KPARAM_INFO
	.align		4
.L_75:
        /*0028*/ 	.byte	0x04, 0x17
        /*002a*/ 	.short	(.L_77 - .L_76)
.L_76:
        /*002c*/ 	.word	0x00000000
        /*0030*/ 	.short	0x0000
        /*0032*/ 	.short	0x0000
        /*0034*/ 	.byte	0x00, 0xf5, 0x21, 0x00


	//----- nvinfo : EIATTR_SPARSE_MMA_MASK
	.align		4
.L_77:
        /*0038*/ 	.byte	0x03, 0x50
        /*003a*/ 	.short	0x0000


	//----- nvinfo : EIATTR_MAXREG_COUNT
	.align		4
        /*003c*/ 	.byte	0x03, 0x1b
        /*003e*/ 	.short	0x00ff


	//----- nvinfo : EIATTR_MERCURY_ISA_VERSION
	.align		4
        /*0040*/ 	.byte	0x03, 0x5f
        /*0042*/ 	.short	0x0101


	//----- nvinfo : EIATTR_VRC_CTA_INIT_COUNT
	.align		4
        /*0044*/ 	.byte	0x02, 0x4a
	.zero		1
	.zero		1


	//----- nvinfo : EIATTR_EXIT_INSTR_OFFSETS
	.align		4
        /*0048*/ 	.byte	0x04, 0x1c
        /*004a*/ 	.short	(.L_79 - .L_78)


	//   ....[0]....
.L_78:
        /*004c*/ 	.word	0x00000010


	//----- nvinfo : EIATTR_CBANK_PARAM_SIZE
	.align		4
.L_79:
        /*0050*/ 	.byte	0x03, 0x19
        /*0052*/ 	.short	0x0010


	//----- nvinfo : EIATTR_PARAM_CBANK
	.align		4
        /*0054*/ 	.byte	0x04, 0x0a
        /*0056*/ 	.short	(.L_81 - .L_80)
	.align		4
.L_80:
        /*0058*/ 	.word	index@(.nv.constant0._Z6add_1dPjji)
        /*005c*/ 	.short	0x0380
        /*005e*/ 	.short	0x0010


	//----- nvinfo : EIATTR_SW_WAR
	.align		4
.L_81:
        /*0060*/ 	.byte	0x04, 0x36
        /*0062*/ 	.short	(.L_83 - .L_82)
.L_82:
        /*0064*/ 	.word	0x00000008
.L_83:


//--------------------- .nv.info._Z15radix_predicatePKjPjS1_ii --------------------------
	.section	.nv.info._Z15radix_predicatePKjPjS1_ii,"",@"SHT_CUDA_INFO"
	.sectionflags	@""
	.align	4


	//----- nvinfo : EIATTR_CUDA_API_VERSION
	.align		4
        /*0000*/ 	.byte	0x04, 0x37
        /*0002*/ 	.short	(.L_85 - .L_84)
.L_84:
        /*0004*/ 	.word	0x00000082


	//----- nvinfo : EIATTR_KPARAM_INFO
	.align		4
.L_85:
        /*0008*/ 	.byte	0x04, 0x17
        /*000a*/ 	.short	(.L_87 - .L_86)
.L_86:
        /*000c*/ 	.word	0x00000000
        /*0010*/ 	.short	0x0004
        /*0012*/ 	.short	0x001c
        /*0014*/ 	.byte	0x00, 0xf0, 0x11, 0x00


	//----- nvinfo : EIATTR_KPARAM_INFO
	.align		4
.L_87:
        /*0018*/ 	.byte	0x04, 0x17
        /*001a*/ 	.short	(.L_89 - .L_88)
.L_88:
        /*001c*/ 	.word	0x00000000
        /*0020*/ 	.short	0x0003
        /*0022*/ 	.short	0x0018
        /*0024*/ 	.byte	0x00, 0xf0, 0x11, 0x00


	//----- nvinfo : EIATTR_KPARAM_INFO
	.align		4
.L_89:
        /*0028*/ 	.byte	0x04, 0x17
        /*002a*/ 	.short	(.L_91 - .L_90)
.L_90:
        /*002c*/ 	.word	0x00000000
        /*0030*/ 	.short	0x0002
        /*0032*/ 	.short	0x0010
        /*0034*/ 	.byte	0x00, 0xf5, 0x21, 0x00


	//----- nvinfo : EIATTR_KPARAM_INFO
	.align		4
.L_91:
        /*0038*/ 	.byte	0x04, 0x17
        /*003a*/ 	.short	(.L_93 - .L_92)
.L_92:
        /*003c*/ 	.word	0x00000000
        /*0040*/ 	.short	0x0001
        /*0042*/ 	.short	0x0008
        /*0044*/ 	.byte	0x00, 0xf5, 0x21, 0x00


	//----- nvinfo : EIATTR_KPARAM_INFO
	.align		4
.L_93:
        /*0048*/ 	.byte	0x04, 0x17
        /*004a*/ 	.short	(.L_95 - .L_94)
.L_94:
        /*004c*/ 	.word	0x00000000
        /*0050*/ 	.short	0x0000
        /*0052*/ 	.short	0x0000
        /*0054*/ 	.byte	0x00, 0xf5, 0x21, 0x00


	//----- nvinfo : EIATTR_SPARSE_MMA_MASK
	.align		4
.L_95:
        /*0058*/ 	.byte	0x03, 0x50
        /*005a*/ 	.short	0x0000


	//----- nvinfo : EIATTR_MAXREG_COUNT
	.align		4
        /*005c*/ 	.byte	0x03, 0x1b
        /*005e*/ 	.short	0x00ff


	//----- nvinfo : EIATTR_MERCURY_ISA_VERSION
	.align		4
        /*0060*/ 	.byte	0x03, 0x5f
        /*0062*/ 	.short	0x0101


	//----- nvinfo : EIATTR_VRC_CTA_INIT_COUNT
	.align		4
        /*0064*/ 	.byte	0x02, 0x4a
	.zero		1
	.zero		1


	//----- nvinfo : EIATTR_EXIT_INSTR_OFFSETS
	.align		4
        /*0068*/ 	.byte	0x04, 0x1c
        /*006a*/ 	.short	(.L_97 - .L_96)


	//   ....[0]....
.L_96:
        /*006c*/ 	.word	0x00000070


	//   ....[1]....
        /*0070*/ 	.word	0x00000160


	//----- nvinfo : EIATTR_CBANK_PARAM_SIZE
	.align		4
.L_97:
        /*0074*/ 	.byte	0x03, 0x19
        /*0076*/ 	.short	0x0020


	//----- nvinfo : EIATTR_PARAM_CBANK
	.align		4
        /*0078*/ 	.byte	0x04, 0x0a
        /*007a*/ 	.short	(.L_99 - .L_98)
	.align		4
.L_98:
        /*007c*/ 	.word	index@(.nv.constant0._Z15radix_predicatePKjPjS1_ii)
        /*0080*/ 	.short	0x0380
        /*0082*/ 	.short	0x0020


	//----- nvinfo : EIATTR_SW_WAR
	.align		4
.L_99:
        /*0084*/ 	.byte	0x04, 0x36
        /*0086*/ 	.short	(.L_101 - .L_100)
.L_100:
        /*0088*/ 	.word	0x00000008
.L_101:


//--------------------- .nv.info._Z18hillisteel_tailsumPjii --------------------------
	.section	.nv.info._Z18hillisteel_tailsumPjii,"",@"SHT_CUDA_INFO"
	.sectionflags	@""
	.align	4


	//----- nvinfo : EIATTR_CUDA_API_VERSION
	.align		4
        /*0000*/ 	.byte	0x04, 0x37
        /*0002*/ 	.short	(.L_103 - .L_102)
.L_102:
        /*0004*/ 	.word	0x00000082


	//----- nvinfo : EIATTR_KPARAM_INFO
	.align		4
.L_103:
        /*0008*/ 	.byte	0x04, 0x17
        /*000a*/ 	.short	(.L_105 - .L_104)
.L_104:
        /*000c*/ 	.word	0x00000000
        /*0010*/ 	.short	0x0002
        /*0012*/ 	.short	0x000c
        /*0014*/ 	.byte	0x00, 0xf0, 0x11, 0x00


	//----- nvinfo : EIATTR_KPARAM_INFO
	.align		4
.L_105:
        /*0018*/ 	.byte	0x04, 0x17
        /*001a*/ 	.short	(.L_107 - .L_106)
.L_106:
        /*001c*/ 	.word	0x00000000
        /*0020*/ 	.short	0x0001
        /*0022*/ 	.short	0x0008
        /*0024*/ 	.byte	0x00, 0xf0, 0x11, 0x00


	//----- nvinfo : EIATTR_KPARAM_INFO
	.align		4
.L_107:
        /*0028*/ 	.byte	0x04, 0x17
        /*002a*/ 	.short	(.L_109 - .L_108)
.L_108:
        /*002c*/ 	.word	0x00000000
        /*0030*/ 	.short	0x0000
        /*0032*/ 	.short	0x0000
        /*0034*/ 	.byte	0x00, 0xf5, 0x21, 0x00


	//----- nvinfo : EIATTR_SPARSE_MMA_MASK
	.align		4
.L_109:
        /*0038*/ 	.byte	0x03, 0x50
        /*003a*/ 	.short	0x0000


	//----- nvinfo : EIATTR_MAXREG_COUNT
	.align		4
        /*003c*/ 	.byte	0x03, 0x1b
        /*003e*/ 	.short	0x00ff


	//----- nvinfo : EIATTR_NUM_BARRIERS
	.align		4
        /*0040*/ 	.byte	0x02, 0x4c
        /*0042*/ 	.byte	0x01
	.zero		1


	//----- nvinfo : EIATTR_MERCURY_ISA_VERSION
	.align		4
        /*0044*/ 	.byte	0x03, 0x5f
        /*0046*/ 	.short	0x0101


	//----- nvinfo : EIATTR_VRC_CTA_INIT_COUNT
	.align		4
        /*0048*/ 	.byte	0x02, 0x4a
	.zero		1
	.zero		1


	//----- nvinfo : EIATTR_EXIT_INSTR_OFFSETS
	.align		4
        /*004c*/ 	.byte	0x04, 0x1c
        /*004e*/ 	.short	(.L_111 - .L_110)


	//   ....[0]....
.L_110:
        /*0050*/ 	.word	0x00000250


	//   ....[1]....
        /*0054*/ 	.word	0x00000280


	//   ....[2]....
        /*0058*/ 	.word	0x000002b0


	//----- nvinfo : EIATTR_CBANK_PARAM_SIZE
	.align		4
.L_111:
        /*005c*/ 	.byte	0x03, 0x19
        /*005e*/ 	.short	0x0010


	//----- nvinfo : EIATTR_PARAM_CBANK
	.align		4
        /*0060*/ 	.byte	0x04, 0x0a
        /*0062*/ 	.short	(.L_113 - .L_112)
	.align		4
.L_112:
        /*0064*/ 	.word	index@(.nv.constant0._Z18hillisteel_tailsumPjii)
        /*0068*/ 	.short	0x0380
        /*006a*/ 	.short	0x0010


	//----- nvinfo : EIATTR_SW_WAR
	.align		4
.L_113:
        /*006c*/ 	.byte	0x04, 0x36
        /*006e*/ 	.short	(.L_115 - .L_114)
.L_114:
        /*0070*/ 	.word	0x00000008
.L_115:


//--------------------- .nv.info._Z18blelloch_threadsumPjii --------------------------
	.section	.nv.info._Z18blelloch_threadsumPjii,"",@"SHT_CUDA_INFO"
	.sectionflags	@""
	.align	4


	//----- nvinfo : EIATTR_CUDA_API_VERSION
	.align		4
        /*0000*/ 	.byte	0x04, 0x37
        /*0002*/ 	.short	(.L_117 - .L_116)
.L_116:
        /*0004*/ 	.word	0x00000082


	//----- nvinfo : EIATTR_KPARAM_INFO
	.align		4
.L_117:
        /*0008*/ 	.byte	0x04, 0x17
        /*000a*/ 	.short	(.L_119 - .L_118)
.L_118:
        /*000c*/ 	.word	0x00000000
        /*0010*/ 	.short	0x0002
        /*0012*/ 	.short	0x000c
        /*0014*/ 	.byte	0x00, 0xf0, 0x11, 0x00


	//----- nvinfo : EIATTR_KPARAM_INFO
	.align		4
.L_119:
        /*0018*/ 	.byte	0x04, 0x17
        /*001a*/ 	.short	(.L_121 - .L_120)
.L_120:
        /*001c*/ 	.word	0x00000000
        /*0020*/ 	.short	0x0001
        /*0022*/ 	.short	0x0008
        /*0024*/ 	.byte	0x00, 0xf0, 0x11, 0x00


	//----- nvinfo : EIATTR_KPARAM_INFO
	.align		4
.L_121:
        /*0028*/ 	.byte	0x04, 0x17
        /*002a*/ 	.short	(.L_123 - .L_122)
.L_122:
        /*002c*/ 	.word	0x00000000
        /*0030*/ 	.short	0x0000
        /*0032*/ 	.short	0x0000
        /*0034*/ 	.byte	0x00, 0xf5, 0x21, 0x00


	//----- nvinfo : EIATTR_SPARSE_MMA_MASK
	.align		4
.L_123:
        /*0038*/ 	.byte	0x03, 0x50
        /*003a*/ 	.short	0x0000


	//----- nvinfo : EIATTR_MAXREG_COUNT
	.align		4
        /*003c*/ 	.byte	0x03, 0x1b
        /*003e*/ 	.short	0x00ff


	//----- nvinfo : EIATTR_NUM_BARRIERS
	.align		4
        /*0040*/ 	.byte	0x02, 0x4c
        /*0042*/ 	.byte	0x01
	.zero		1


	//----- nvinfo : EIATTR_MERCURY_ISA_VERSION
	.align		4
        /*0044*/ 	.byte	0x03, 0x5f
        /*0046*/ 	.short	0x0101


	//----- nvinfo : EIATTR_VRC_CTA_INIT_COUNT
	.align		4
        /*0048*/ 	.byte	0x02, 0x4a
	.zero		1
	.zero		1


	//----- nvinfo : EIATTR_EXIT_INSTR_OFFSETS
	.align		4
        /*004c*/ 	.byte	0x04, 0x1c
        /*004e*/ 	.short	(.L_125 - .L_124)


	//   ....[0]....
.L_124:
        /*0050*/ 	.word	0x000003f0


	//   ....[1]....
        /*0054*/ 	.word	0x00000430


	//----- nvinfo : EIATTR_CBANK_PARAM_SIZE
	.align		4
.L_125:
        /*0058*/ 	.byte	0x03, 0x19
        /*005a*/ 	.short	0x0010


	//----- nvinfo : EIATTR_PARAM_CBANK
	.align		4
        /*005c*/ 	.byte	0x04, 0x0a
        /*005e*/ 	.short	(.L_127 - .L_126)
	.align		4
.L_126:
        /*0060*/ 	.word	index@(.nv.constant0._Z18blelloch_threadsumPjii)
        /*0064*/ 	.short	0x0380
        /*0066*/ 	.short	0x0010


	//----- nvinfo : EIATTR_SW_WAR
	.align		4
.L_127:
        /*0068*/ 	.byte	0x04, 0x36
        /*006a*/ 	.short	(.L_129 - .L_128)
.L_128:
        /*006c*/ 	.word	0x00000008
.L_129:


//--------------------- .nv.info._Z17bookmark_blocksumPjii --------------------------
	.section	.nv.info._Z17bookmark_blocksumPjii,"",@"SHT_CUDA_INFO"
	.sectionflags	@""
	.align	4


	//----- nvinfo : EIATTR_CUDA_API_VERSION
	.align		4
        /*0000*/ 	.byte	0x04, 0x37
        /*0002*/ 	.short	(.L_131 - .L_130)
.L_130:
        /*0004*/ 	.word	0x00000082


	//----- nvinfo : EIATTR_KPARAM_INFO
	.align		4
.L_131:
        /*0008*/ 	.byte	0x04, 0x17
        /*000a*/ 	.short	(.L_133 - .L_132)
.L_132:
        /*000c*/ 	.word	0x00000000
        /*0010*/ 	.short	0x0002
        /*0012*/ 	.short	0x000c
        /*0014*/ 	.byte	0x00, 0xf0, 0x11, 0x00


	//----- nvinfo : EIATTR_KPARAM_INFO
	.align		4
.L_133:
        /*0018*/ 	.byte	0x04, 0x17
        /*001a*/ 	.short	(.L_135 - .L_134)
.L_134:
        /*001c*/ 	.word	0x00000000
        /*0020*/ 	.short	0x0001
        /*0022*/ 	.short	0x0008
        /*0024*/ 	.byte	0x00, 0xf0, 0x11, 0x00


	//----- nvinfo : EIATTR_KPARAM_INFO
	.align		4
.L_135:
        /*0028*/ 	.byte	0x04, 0x17
        /*002a*/ 	.short	(.L_137 - .L_136)
.L_136:
        /*002c*/ 	.word	0x00000000
        /*0030*/ 	.short	0x0000
        /*0032*/ 	.short	0x0000
        /*0034*/ 	.byte	0x00, 0xf5, 0x21, 0x00


	//----- nvinfo : EIATTR_SPARSE_MMA_MASK
	.align		4
.L_137:
        /*0038*/ 	.byte	0x03, 0x50
        /*003a*/ 	.short	0x0000


	//----- nvinfo : EIATTR_MAXREG_COUNT
	.align		4
        /*003c*/ 	.byte	0x03, 0x1b
        /*003e*/ 	.short	0x00ff


	//----- nvinfo : EIATTR_MERCURY_ISA_VERSION
	.align		4
        /*0040*/ 	.byte	0x03, 0x5f
        /*0042*/ 	.short	0x0101


	//----- nvinfo : EIATTR_VRC_CTA_INIT_COUNT
	.align		4
        /*0044*/ 	.byte	0x02, 0x4a
	.zero		1
	.zero		1


	//----- nvinfo : EIATTR_EXIT_INSTR_OFFSETS
	.align		4
        /*0048*/ 	.byte	0x04, 0x1c
        /*004a*/ 	.short	(.L_139 - .L_138)


	//   ....[0]....
.L_138:
        /*004c*/ 	.word	0x00000090


	//   ....[1]....
        /*0050*/ 	.word	0x00000180


	//----- nvinfo : EIATTR_CBANK_PARAM_SIZE
	.align		4
.L_139:
        /*0054*/ 	.byte	0x03, 0x19
        /*0056*/ 	.short	0x0010


	//----- nvinfo : EIATTR_PARAM_CBANK
	.align		4
        /*0058*/ 	.byte	0x04, 0x0a
        /*005a*/ 	.short	(.L_141 - .L_140)
	.align		4
.L_140:
        /*005c*/ 	.word	index@(.nv.constant0._Z17bookmark_blocksumPjii)
        /*0060*/ 	.short	0x0380
        /*0062*/ 	.short	0x0010


	//----- nvinfo : EIATTR_SW_WAR
	.align		4
.L_141:
        /*0064*/ 	.byte	0x04, 0x36
        /*0066*/ 	.short	(.L_143 - .L_142)
.L_142:
        /*0068*/ 	.word	0x00000008
.L_143:


//--------------------- .nv.callgraph             --------------------------
	.section	.nv.callgraph,"",@"SHT_CUDA_CALLGRAPH"
	.align	4
	.sectionentsize	8
	.align		4
        /*0000*/ 	.word	0x00000000
	.align		4
        /*0004*/ 	.word	0xffffffff
	.align		4
        /*0008*/ 	.word	0x00000000
	.align		4
        /*000c*/ 	.word	0xfffffffe
	.align		4
        /*0010*/ 	.word	0x00000000
	.align		4
        /*0014*/ 	.word	0xfffffffd
	.align		4
        /*0018*/ 	.word	0x00000000
	.align		4
        /*001c*/ 	.word	0xfffffffc


//--------------------- .text._Z9yourHistoPKjPji  --------------------------
	.section	.text._Z9yourHistoPKjPji,"ax",@progbits
	.align	128
        .global         _Z9yourHistoPKjPji
        .type           _Z9yourHistoPKjPji,@function
        .size           _Z9yourHistoPKjPji,(.L_x_11 - _Z9yourHistoPKjPji)
        .other          _Z9yourHistoPKjPji,@"STO_CUDA_ENTRY STV_DEFAULT"
_Z9yourHistoPKjPji:
.text._Z9yourHistoPKjPji:
[----:B------:R-:W-:Y:S01]  /*0000*/  LDC R1, c[0x0][0x37c] ;  /* 0x0000df00ff017b82 */ /* 0x000fe20000000800 */
[----:B------:R-:W-:Y:S05]  /*0010*/  EXIT ;  /* 0x000000000000794d */ /* 0x000fea0003800000 */
.L_x_0:
[----:B------:R-:W-:-:S00]  /*0020*/  BRA `(.L_x_0) ;  /* 0xfffffffc00fc7947 */ /* 0x000fc0000383ffff */
[----:B------:R-:W-:-:S00]  /*0030*/  NOP ;  /* 0x0000000000007918 */ /* 0x000fc00000000000 */
        /* <DEDUP_REMOVED lines=12> */
.L_x_11:


//--------------------- .text._Z16compact_relocatePjS_i --------------------------
	.section	.text._Z16compact_relocatePjS_i,"ax",@progbits
	.align	128
        .global         _Z16compact_relocatePjS_i
        .type           _Z16compact_relocatePjS_i,@function
        .size           _Z16compact_relocatePjS_i,(.L_x_12 - _Z16compact_relocatePjS_i)
        .other          _Z16compact_relocatePjS_i,@"STO_CUDA_ENTRY STV_DEFAULT"
_Z16compact_relocatePjS_i:
.text._Z16compact_relocatePjS_i:
[----:B------:R-:W-:Y:S01]  /*0000*/  LDC R1, c[0x0][0x37c] ;  /* 0x0000df00ff017b82 */ /* 0x000fe20000000800 */
[----:B------:R-:W-:Y:S05]  /*0010*/  EXIT ;  /* 0x000000000000794d */ /* 0x000fea0003800000 */
.L_x_1:
        /* <DEDUP_REMOVED lines=14> */
.L_x_12:


//--------------------- .text._Z6add_1dPjji       --------------------------
	.section	.text._Z6add_1dPjji,"ax",@progbits
	.align	128
        .global         _Z6add_1dPjji
        .type           _Z6add_1dPjji,@function
        .size           _Z6add_1dPjji,(.L_x_13 - _Z6add_1dPjji)
        .other          _Z6add_1dPjji,@"STO_CUDA_ENTRY STV_DEFAULT"
_Z6add_1dPjji:
.text._Z6add_1dPjji:
[----:B------:R-:W-:Y:S01]  /*0000*/  LDC R1, c[0x0][0x37c] ;  /* 0x0000df00ff017b82 */ /* 0x000fe20000000800 */
[----:B------:R-:W-:Y:S05]  /*0010*/  EXIT ;  /* 0x000000000000794d */ /* 0x000fea0003800000 */
.L_x_2:
        /* <DEDUP_REMOVED lines=14> */
.L_x_13:


//--------------------- .text._Z15radix_predicatePKjPjS1_ii --------------------------
	.section	.text._Z15radix_predicatePKjPjS1_ii,"ax",@progbits
	.align	128
        .global         _Z15radix_predicatePKjPjS1_ii
        .type           _Z15radix_predicatePKjPjS1_ii,@function
        .size           _Z15radix_predicatePKjPjS1_ii,(.L_x_14 - _Z15radix_predicatePKjPjS1_ii)
        .other          _Z15radix_predicatePKjPjS1_ii,@"STO_CUDA_ENTRY STV_DEFAULT"
_Z15radix_predicatePKjPjS1_ii:
.text._Z15radix_predicatePKjPjS1_ii:
[----:B------:R-:W-:Y:S01]  /*0000*/  LDC R1, c[0x0][0x37c] ;  /* 0x0000df00ff017b82 */ /* 0x000fe20000000800 */
[----:B------:R-:W0:Y:S01]  /*0010*/  S2R R9, SR_TID.X ;  /* 0x0000000000097919 */ /* 0x000e220000002100 */
[----:B------:R-:W0:Y:S01]  /*0020*/  LDCU UR4, c[0x0][0x360] ;  /* 0x00006c00ff0477ac */ /* 0x000e220008000800 */
[----:B------:R-:W0:Y:S01]  /*0030*/  S2R R0, SR_CTAID.X ;  /* 0x0000000000007919 */ /* 0x000e220000002500 */
[----:B------:R-:W1:Y:S01]  /*0040*/  LDCU UR5, c[0x0][0x39c] ;  /* 0x00007380ff0577ac */ /* 0x000e620008000800 */
[----:B0-----:R-:W-:-:S05]  /*0050*/  IMAD R9, R0, UR4, R9 ;  /* 0x0000000400097c24 */ /* 0x001fca000f8e0209 */
[----:B-1----:R-:W-:-:S13]  /*0060*/  ISETP.GE.AND P0, PT, R9, UR5, PT ;  /* 0x0000000509007c0c */ /* 0x002fda000bf06270 */
[----:B------:R-:W-:Y:S05]  /*0070*/  @P0 EXIT ;  /* 0x000000000000094d */ /* 0x000fea0003800000 */
[----:B------:R-:W0:Y:S01]  /*0080*/  LDC.64 R2, c[0x0][0x380] ;  /* 0x0000e000ff027b82 */ /* 0x000e220000000a00 */
[----:B------:R-:W1:Y:S01]  /*0090*/  LDCU.64 UR4, c[0x0][0x358] ;  /* 0x00006b00ff0477ac */ /* 0x000e620008000a00 */
[----:B------:R-:W2:Y:S06]  /*00a0*/  LDCU UR6, c[0x0][0x398] ;  /* 0x00007300ff0677ac */ /* 0x000eac0008000800 */
[----:B------:R-:W3:Y:S08]  /*00b0*/  LDC.64 R4, c[0x0][0x388] ;  /* 0x0000e200ff047b82 */ /* 0x000ef00000000a00 */
[----:B------:R-:W4:Y:S01]  /*00c0*/  LDC.64 R6, c[0x0][0x390] ;  /* 0x0000e400ff067b82 */ /* 0x000f220000000a00 */
[----:B0-----:R-:W-:-:S06]  /*00d0*/  IMAD.WIDE R2, R9, 0x4, R2 ;  /* 0x0000000409027825 */ /* 0x001fcc00078e0202 */
[----:B-1----:R-:W2:Y:S01]  /*00e0*/  LDG.E R2, desc[UR4][R2.64] ;  /* 0x0000000402027981 */ /* 0x002ea2000c1e1900 */
[----:B---3--:R-:W-:-:S04]  /*00f0*/  IMAD.WIDE R4, R9, 0x4, R4 ;  /* 0x0000000409047825 */ /* 0x008fc800078e0204 */
[----:B----4-:R-:W-:Y:S01]  /*0100*/  IMAD.WIDE R6, R9, 0x4, R6 ;  /* 0x0000000409067825 */ /* 0x010fe200078e0206 */
[----:B--2---:R-:W-:-:S04]  /*0110*/  SHF.R.U32.HI R0, RZ, UR6, R2 ;  /* 0x00000006ff007c19 */ /* 0x004fc80008011602 */
[----:B------:R-:W-:-:S04]  /*0120*/  LOP3.LUT R11, R0, 0x1, RZ, 0xc0, !PT ;  /* 0x00000001000b7812 */ /* 0x000fc800078ec0ff */
[----:B------:R-:W-:Y:S01]  /*0130*/  LOP3.LUT R9, R11, 0x1, RZ, 0x3c, !PT ;  /* 0x000000010b097812 */ /* 0x000fe200078e3cff */
[----:B------:R-:W-:Y:S04]  /*0140*/  STG.E desc[UR4][R4.64], R11 ;  /* 0x0000000b04007986 */ /* 0x000fe8000c101904 */
[----:B------:R-:W-:Y:S01]  /*0150*/  STG.E desc[UR4][R6.64], R9 ;  /* 0x0000000906007986 */ /* 0x000fe2000c101904 */
[----:B------:R-:W-:Y:S05]  /*0160*/  EXIT ;  /* 0x000000000000794d */ /* 0x000fea0003800000 */
.L_x_3:
        /* <DEDUP_REMOVED lines=9> */
.L_x_14:


//--------------------- .text._Z18hillisteel_tailsumPjii --------------------------
	.section	.text._Z18hillisteel_tailsumPjii,"ax",@progbits
	.align	128
        .global         _Z18hillisteel_tailsumPjii
        .type           _Z18hillisteel_tailsumPjii,@function
        .size           _Z18hillisteel_tailsumPjii,(.L_x_15 - _Z18hillisteel_tailsumPjii)
        .other          _Z18hillisteel_tailsumPjii,@"STO_CUDA_ENTRY STV_DEFAULT"
_Z18hillisteel_tailsumPjii:
.text._Z18hillisteel_tailsumPjii:
[----:B------:R-:W-:Y:S01]  /*0000*/  LDC R1, c[0x0][0x37c] ;  /* 0x0000df00ff017b82 */ /* 0x000fe20000000800 */
[----:B------:R-:W0:Y:S01]  /*0010*/  S2R R9, SR_TID.X ;  /* 0x0000000000097919 */ /* 0x000e220000002100 */
[----:B------:R-:W0:Y:S06]  /*0020*/  LDCU UR6, c[0x0][0x388] ;  /* 0x00007100ff0677ac */ /* 0x000e2c0008000800 */
[----:B------:R-:W1:Y:S01]  /*0030*/  LDC.64 R2, c[0x0][0x380] ;  /* 0x0000e000ff027b82 */ /* 0x000e620000000a00 */
[----:B------:R-:W2:Y:S01]  /*0040*/  LDCU.64 UR8, c[0x0][0x358] ;  /* 0x00006b00ff0877ac */ /* 0x000ea20008000a00 */
[C---:B0-----:R-:W-:Y:S01]  /*0050*/  ISETP.GE.AND P0, PT, R9.reuse, UR6, PT ;  /* 0x0000000609007c0c */ /* 0x041fe2000bf06270 */
[----:B-1----:R-:W-:-:S12]  /*0060*/  IMAD.WIDE.U32 R2, R9, 0x4, R2 ;  /* 0x0000000409027825 */ /* 0x002fd800078e0002 */
[----:B--2---:R-:W2:Y:S01]  /*0070*/  @!P0 LDG.E R5, desc[UR8][R2.64] ;  /* 0x0000000802058981 */ /* 0x004ea2000c1e1900 */
[----:B------:R-:W0:Y:S01]  /*0080*/  S2UR UR5, SR_CgaCtaId ;  /* 0x00000000000579c3 */ /* 0x000e220000008800 */
[----:B------:R-:W-:Y:S01]  /*0090*/  UMOV UR4, 0x400 ;  /* 0x0000040000047882 */ /* 0x000fe20000000000 */
[----:B------:R-:W1:Y:S01]  /*00a0*/  LDCU UR7, c[0x0][0x360] ;  /* 0x00006c00ff0777ac */ /* 0x000e620008000800 */
[----:B------:R-:W-:Y:S01]  /*00b0*/  VIADD R6, R9, 0x1 ;  /* 0x0000000109067836 */ /* 0x000fe20000000000 */
[----:B-1----:R-:W-:Y:S02]  /*00c0*/  UISETP.GE.U32.AND UP0, UPT, UR7, 0x2, UPT ;  /* 0x000000020700788c */ /* 0x002fe4000bf06070 */
[----:B0-----:R-:W-:-:S06]  /*00d0*/  ULEA UR4, UR5, UR4, 0x18 ;  /* 0x0000000405047291 */ /* 0x001fcc000f8ec0ff */
[----:B------:R-:W-:-:S05]  /*00e0*/  LEA R0, R9, UR4, 0x2 ;  /* 0x0000000409007c11 */ /* 0x000fca000f8e10ff */
[----:B--2---:R0:W-:Y:S01]  /*00f0*/  @!P0 STS [R0], R5 ;  /* 0x0000000500008388 */ /* 0x0041e20000000800 */
[----:B------:R-:W-:Y:S06]  /*0100*/  BAR.SYNC.DEFER_BLOCKING 0x0 ;  /* 0x0000000000007b1d */ /* 0x000fec0000010000 */
[----:B------:R-:W-:Y:S05]  /*0110*/  BRA.U !UP0, `(.L_x_4) ;  /* 0x0000000108407547 */ /* 0x000fea000b800000 */
[----:B------:R-:W1:Y:S01]  /*0120*/  LDCU UR6, c[0x0][0x388] ;  /* 0x00007100ff0677ac */ /* 0x000e620008000800 */
[----:B------:R-:W-:-:S05]  /*0130*/  UMOV UR5, 0x1 ;  /* 0x0000000100057882 */ /* 0x000fca0000000000 */
.L_x_5:
[----:B0-----:R-:W-:Y:S01]  /*0140*/  VIADD R5, R9, -UR5 ;  /* 0x8000000509057c36 */ /* 0x001fe20008000000 */
[----:B------:R-:W-:Y:S01]  /*0150*/  USHF.L.U32 UR5, UR5, 0x1, URZ ;  /* 0x0000000105057899 */ /* 0x000fe200080006ff */
[----:B------:R-:W-:-:S03]  /*0160*/  IMAD.MOV.U32 R4, RZ, RZ, RZ ;  /* 0x000000ffff047224 */ /* 0x000fc600078e00ff */
[----:B------:R-:W-:Y:S01]  /*0170*/  ISETP.GT.AND P0, PT, R5, -0x1, PT ;  /* 0xffffffff0500780c */ /* 0x000fe20003f04270 */
[----:B------:R-:W-:-:S03]  /*0180*/  UISETP.GE.U32.AND UP0, UPT, UR5, UR7, UPT ;  /* 0x000000070500728c */ /* 0x000fc6000bf06070 */
[----:B-1----:R-:W-:-:S13]  /*0190*/  ISETP.LT.AND P0, PT, R9, UR6, P0 ;  /* 0x0000000609007c0c */ /* 0x002fda0008701270 */
[----:B------:R-:W-:-:S05]  /*01a0*/  @P0 LEA R5, R5, UR4, 0x2 ;  /* 0x0000000405050c11 */ /* 0x000fca000f8e10ff */
[----:B------:R-:W-:Y:S01]  /*01b0*/  @P0 LDS R4, [R5] ;  /* 0x0000000005040984 */ /* 0x000fe20000000800 */
[----:B------:R-:W-:Y:S06]  /*01c0*/  BAR.SYNC.DEFER_BLOCKING 0x0 ;  /* 0x0000000000007b1d */ /* 0x000fec0000010000 */
[----:B--2---:R-:W0:Y:S02]  /*01d0*/  @P0 LDS R7, [R0] ;  /* 0x0000000000070984 */ /* 0x004e240000000800 */
[----:B0-----:R-:W-:-:S05]  /*01e0*/  @P0 IMAD.IADD R7, R7, 0x1, R4 ;  /* 0x0000000107070824 */ /* 0x001fca00078e0204 */
[----:B------:R2:W-:Y:S01]  /*01f0*/  @P0 STS [R0], R7 ;  /* 0x0000000700000388 */ /* 0x0005e20000000800 */
[----:B------:R-:W-:Y:S06]  /*0200*/  BAR.SYNC.DEFER_BLOCKING 0x0 ;  /* 0x0000000000007b1d */ /* 0x000fec0000010000 */
[----:B------:R-:W-:Y:S05]  /*0210*/  BRA.U !UP0, `(.L_x_5) ;  /* 0xfffffffd08c87547 */ /* 0x000fea000b83ffff */
.L_x_4:
[----:B------:R-:W-:-:S13]  /*0220*/  ISETP.GE.AND P0, PT, R6, UR6, PT ;  /* 0x0000000606007c0c */ /* 0x000fda000bf06270 */
[----:B0-----:R-:W0:Y:S04]  /*0230*/  @!P0 LDS R5, [R0] ;  /* 0x0000000000058984 */ /* 0x001e280000000800 */
[----:B0-----:R0:W-:Y:S01]  /*0240*/  @!P0 STG.E desc[UR8][R2.64+0x4], R5 ;  /* 0x0000040502008986 */ /* 0x0011e2000c101908 */
[----:B------:R-:W-:Y:S05]  /*0250*/  @!P0 EXIT ;  /* 0x000000000000894d */ /* 0x000fea0003800000 */
[----:B------:R-:W-:-:S06]  /*0260*/  UIADD3 UR4, UPT, UPT, UR6, -0x1, URZ ;  /* 0xffffffff06047890 */ /* 0x000fcc000fffe0ff */
[----:B------:R-:W-:-:S13]  /*0270*/  ISETP.NE.AND P0, PT, R9, UR4, PT ;  /* 0x0000000409007c0c */ /* 0x000fda000bf05270 */
[----:B------:R-:W-:Y:S05]  /*0280*/  @P0 EXIT ;  /* 0x000000000000094d */ /* 0x000fea0003800000 */
[----:B0-----:R-:W0:Y:S02]  /*0290*/  LDC.64 R2, c[0x0][0x380] ;  /* 0x0000e000ff027b82 */ /* 0x001e240000000a00 */
[----:B0-----:R-:W-:Y:S01]  /*02a0*/  STG.E desc[UR8][R2.64], RZ ;  /* 0x000000ff02007986 */ /* 0x001fe2000c101908 */
[----:B------:R-:W-:Y:S05]  /*02b0*/  EXIT ;  /* 0x000000000000794d */ /* 0x000fea0003800000 */
.L_x_6:
        /* <DEDUP_REMOVED lines=12> */
.L_x_15:


//--------------------- .text._Z18blelloch_threadsumPjii --------------------------
	.section	.text._Z18blelloch_threadsumPjii,"ax",@progbits
	.align	128
        .global         _Z18blelloch_threadsumPjii
        .type           _Z18blelloch_threadsumPjii,@function
        .size           _Z18blelloch_threadsumPjii,(.L_x_16 - _Z18blelloch_threadsumPjii)
        .other          _Z18blelloch_threadsumPjii,@"STO_CUDA_ENTRY STV_DEFAULT"
_Z18blelloch_threadsumPjii:
.text._Z18blelloch_threadsumPjii:
[----:B------:R-:W-:Y:S01]  /*0000*/  LDC R1, c[0x0][0x37c] ;  /* 0x0000df00ff017b82 */ /* 0x000fe20000000800 */
[----:B------:R-:W0:Y:S07]  /*0010*/  S2R R5, SR_TID.X ;  /* 0x0000000000057919 */ /* 0x000e2e0000002100 */
[----:B------:R-:W0:Y:S01]  /*0020*/  S2UR UR8, SR_CTAID.X ;  /* 0x00000000000879c3 */ /* 0x000e220000002500 */
[----:B------:R-:W1:Y:S01]  /*0030*/  LDCU UR4, c[0x0][0x388] ;  /* 0x00007100ff0477ac */ /* 0x000e620008000800 */
[----:B------:R-:W2:Y:S06]  /*0040*/  LDCU.64 UR6, c[0x0][0x358] ;  /* 0x00006b00ff0677ac */ /* 0x000eac0008000a00 */
[----:B------:R-:W0:Y:S08]  /*0050*/  LDC R0, c[0x0][0x360] ;  /* 0x0000d800ff007b82 */ /* 0x000e300000000800 */
[----:B------:R-:W3:Y:S01]  /*0060*/  LDC.64 R2, c[0x0][0x380] ;  /* 0x0000e000ff027b82 */ /* 0x000ee20000000a00 */
[----:B0-----:R-:W-:-:S04]  /*0070*/  IMAD R4, R0, UR8, R5 ;  /* 0x0000000800047c24 */ /* 0x001fc8000f8e0205 */
[----:B------:R-:W-:-:S04]  /*0080*/  IMAD.SHL.U32 R7, R4, 0x2, RZ ;  /* 0x0000000204077824 */ /* 0x000fc800078e00ff */
[C---:B------:R-:W-:Y:S02]  /*0090*/  VIADD R14, R7.reuse, 0x1 ;  /* 0x00000001070e7836 */ /* 0x040fe40000000000 */
[----:B---3--:R-:W-:-:S03]  /*00a0*/  IMAD.WIDE R2, R7, 0x4, R2 ;  /* 0x0000000407027825 */ /* 0x008fc600078e0202 */
[----:B-1----:R-:W-:-:S13]  /*00b0*/  ISETP.GE.AND P0, PT, R14, UR4, PT ;  /* 0x000000040e007c0c */ /* 0x002fda000bf06270 */
[----:B--2---:R-:W2:Y:S04]  /*00c0*/  @!P0 LDG.E R8, desc[UR6][R2.64] ;  /* 0x0000000602088981 */ /* 0x004ea8000c1e1900 */
[----:B------:R-:W2:Y:S01]  /*00d0*/  @!P0 LDG.E R9, desc[UR6][R2.64+0x4] ;  /* 0x0000040602098981 */ /* 0x000ea2000c1e1900 */
[----:B------:R-:W0:Y:S01]  /*00e0*/  S2UR UR5, SR_CgaCtaId ;  /* 0x00000000000579c3 */ /* 0x000e220000008800 */
[----:B------:R-:W-:Y:S01]  /*00f0*/  UMOV UR4, 0x400 ;  /* 0x0000040000047882 */ /* 0x000fe20000000000 */
[----:B------:R-:W-:Y:S01]  /*0100*/  IMAD.MOV.U32 R6, RZ, RZ, 0x1 ;  /* 0x00000001ff067424 */ /* 0x000fe200078e00ff */
[----:B------:R-:W-:Y:S01]  /*0110*/  LEA R7, R5, 0x1, 0x1 ;  /* 0x0000000105077811 */ /* 0x000fe200078e08ff */
[----:B------:R-:W-:Y:S01]  /*0120*/  IMAD.MOV.U32 R10, RZ, RZ, R0 ;  /* 0x000000ffff0a7224 */ /* 0x000fe200078e0000 */
[----:B0-----:R-:W-:-:S06]  /*0130*/  ULEA UR4, UR5, UR4, 0x18 ;  /* 0x0000000405047291 */ /* 0x001fcc000f8ec0ff */
[----:B------:R-:W-:-:S05]  /*0140*/  LEA R4, R5, UR4, 0x3 ;  /* 0x0000000405047c11 */ /* 0x000fca000f8e18ff */
[----:B--2---:R0:W-:Y:S01]  /*0150*/  @!P0 STS.64 [R4], R8 ;  /* 0x0000000804008388 */ /* 0x0041e20000000a00 */
[----:B------:R-:W-:Y:S06]  /*0160*/  BAR.SYNC.DEFER_BLOCKING 0x0 ;  /* 0x0000000000007b1d */ /* 0x000fec0000010000 */
.L_x_7:
[----:B------:R-:W-:Y:S01]  /*0170*/  BAR.SYNC.DEFER_BLOCKING 0x0 ;  /* 0x0000000000007b1d */ /* 0x000fe20000010000 */
[----:B------:R-:W-:-:S13]  /*0180*/  ISETP.GE.U32.AND P0, PT, R5, R10, PT ;  /* 0x0000000a0500720c */ /* 0x000fda0003f06070 */
[----:B0-----:R-:W-:-:S05]  /*0190*/  @!P0 IMAD R8, R7, R6, RZ ;  /* 0x0000000607088224 */ /* 0x001fca00078e02ff */
[----:B------:R-:W-:-:S05]  /*01a0*/  @!P0 LEA R9, R8, UR4, 0x2 ;  /* 0x0000000408098c11 */ /* 0x000fca000f8e10ff */
[C---:B------:R-:W-:Y:S02]  /*01b0*/  @!P0 IMAD R8, R6.reuse, 0x4, R9 ;  /* 0x0000000406088824 */ /* 0x040fe400078e0209 */
[----:B------:R-:W-:Y:S01]  /*01c0*/  @!P0 LDS R9, [R9+-0x4] ;  /* 0xfffffc0009098984 */ /* 0x000fe20000000800 */
[----:B------:R-:W-:-:S03]  /*01d0*/  IMAD.SHL.U32 R6, R6, 0x2, RZ ;  /* 0x0000000206067824 */ /* 0x000fc600078e00ff */
[----:B------:R-:W0:Y:S02]  /*01e0*/  @!P0 LDS R12, [R8+-0x4] ;  /* 0xfffffc00080c8984 */ /* 0x000e240000000800 */
[----:B0-----:R-:W-:-:S05]  /*01f0*/  @!P0 IADD3 R11, PT, PT, R9, R12, RZ ;  /* 0x0000000c090b8210 */ /* 0x001fca0007ffe0ff */
[----:B------:R1:W-:Y:S01]  /*0200*/  @!P0 STS [R8+-0x4], R11 ;  /* 0xfffffc0b08008388 */ /* 0x0003e20000000800 */
[----:B------:R-:W-:Y:S02]  /*0210*/  ISETP.GT.U32.AND P0, PT, R10, 0x1, PT ;  /* 0x000000010a00780c */ /* 0x000fe40003f04070 */
[----:B------:R-:W-:-:S11]  /*0220*/  SHF.R.U32.HI R10, RZ, 0x1, R10 ;  /* 0x00000001ff0a7819 */ /* 0x000fd6000001160a */
[----:B-1----:R-:W-:Y:S05]  /*0230*/  @P0 BRA `(.L_x_7) ;  /* 0xfffffffc00cc0947 */ /* 0x002fea000383ffff */
[----:B------:R-:W-:Y:S01]  /*0240*/  ISETP.NE.AND P0, PT, R5, RZ, PT ;  /* 0x000000ff0500720c */ /* 0x000fe20003f05270 */
[----:B------:R-:W-:-:S12]  /*0250*/  UMOV UR5, 0x1 ;  /* 0x0000000100057882 */ /* 0x000fd80000000000 */
[----:B------:R-:W-:Y:S01]  /*0260*/  @!P0 LEA R10, R0, UR4, 0x3 ;  /* 0x00000004000a8c11 */ /* 0x000fe2000f8e18ff */
[----:B------:R-:W0:Y:S04]  /*0270*/  @!P0 LDC R13, c[0x0][0x38c] ;  /* 0x0000e300ff0d8b82 */ /* 0x000e280000000800 */
[----:B------:R-:W1:Y:S04]  /*0280*/  @!P0 LDS R11, [R10+-0x4] ;  /* 0xfffffc000a0b8984 */ /* 0x000e680000000800 */
[----:B------:R-:W2:Y:S01]  /*0290*/  @!P0 LDC.64 R8, c[0x0][0x380] ;  /* 0x0000e000ff088b82 */ /* 0x000ea20000000a00 */
[----:B------:R3:W-:Y:S01]  /*02a0*/  @!P0 STS [R10+-0x4], RZ ;  /* 0xfffffcff0a008388 */ /* 0x0007e20000000800 */
[----:B0-----:R-:W-:-:S04]  /*02b0*/  @!P0 VIADD R13, R13, UR8 ;  /* 0x000000080d0d8c36 */ /* 0x001fc80008000000 */
[----:B--2---:R-:W-:-:S05]  /*02c0*/  @!P0 IMAD.WIDE.U32 R8, R13, 0x4, R8 ;  /* 0x000000040d088825 */ /* 0x004fca00078e0008 */
[----:B-1----:R3:W-:Y:S02]  /*02d0*/  @!P0 STG.E desc[UR6][R8.64], R11 ;  /* 0x0000000b08008986 */ /* 0x0027e4000c101906 */
.L_x_8:
[----:B------:R-:W-:Y:S01]  /*02e0*/  BAR.SYNC.DEFER_BLOCKING 0x0 ;  /* 0x0000000000007b1d */ /* 0x000fe20000010000 */
[----:B------:R-:W-:Y:S02]  /*02f0*/  ISETP.GE.U32.AND P0, PT, R5, UR5, PT ;  /* 0x0000000505007c0c */ /* 0x000fe4000bf06070 */
[----:B------:R-:W-:-:S11]  /*0300*/  SHF.R.U32.HI R6, RZ, 0x1, R6 ;  /* 0x00000001ff067819 */ /* 0x000fd60000011606 */
[----:B---3--:R-:W-:-:S05]  /*0310*/  @!P0 IMAD R8, R7, R6, RZ ;  /* 0x0000000607088224 */ /* 0x008fca00078e02ff */
[----:B------:R-:W-:-:S04]  /*0320*/  @!P0 LEA R9, R8, UR4, 0x2 ;  /* 0x0000000408098c11 */ /* 0x000fc8000f8e10ff */
[----:B------:R-:W-:Y:S01]  /*0330*/  @!P0 LEA R10, R6, R9, 0x2 ;  /* 0x00000009060a8211 */ /* 0x000fe200078e10ff */
[----:B------:R-:W-:Y:S04]  /*0340*/  @!P0 LDS R8, [R9+-0x4] ;  /* 0xfffffc0009088984 */ /* 0x000fe80000000800 */
[----:B------:R-:W0:Y:S02]  /*0350*/  @!P0 LDS R11, [R10+-0x4] ;  /* 0xfffffc000a0b8984 */ /* 0x000e240000000800 */
[----:B0-----:R-:W-:Y:S02]  /*0360*/  @!P0 IMAD.IADD R13, R8, 0x1, R11 ;  /* 0x00000001080d8824 */ /* 0x001fe400078e020b */
[----:B------:R0:W-:Y:S04]  /*0370*/  @!P0 STS [R9+-0x4], R11 ;  /* 0xfffffc0b09008388 */ /* 0x0001e80000000800 */
[----:B------:R0:W-:Y:S01]  /*0380*/  @!P0 STS [R10+-0x4], R13 ;  /* 0xfffffc0d0a008388 */ /* 0x0001e20000000800 */
[----:B------:R-:W-:Y:S01]  /*0390*/  ISETP.LE.U32.AND P0, PT, R0, UR5, PT ;  /* 0x0000000500007c0c */ /* 0x000fe2000bf03070 */
[----:B------:R-:W-:-:S12]  /*03a0*/  USHF.L.U32 UR5, UR5, 0x1, URZ ;  /* 0x0000000105057899 */ /* 0x000fd800080006ff */
[----:B0-----:R-:W-:Y:S05]  /*03b0*/  @!P0 BRA `(.L_x_8) ;  /* 0xfffffffc00c88947 */ /* 0x001fea000383ffff */
[----:B------:R-:W0:Y:S01]  /*03c0*/  LDCU UR4, c[0x0][0x388] ;  /* 0x00007100ff0477ac */ /* 0x000e220008000800 */
[----:B------:R-:W-:Y:S01]  /*03d0*/  BAR.SYNC.DEFER_BLOCKING 0x0 ;  /* 0x0000000000007b1d */ /* 0x000fe20000010000 */
[----:B0-----:R-:W-:-:S13]  /*03e0*/  ISETP.GE.AND P0, PT, R14, UR4, PT ;  /* 0x000000040e007c0c */ /* 0x001fda000bf06270 */
[----:B------:R-:W-:Y:S05]  /*03f0*/  @P0 EXIT ;  /* 0x000000000000094d */ /* 0x000fea0003800000 */
[----:B------:R-:W0:Y:S04]  /*0400*/  LDS.64 R4, [R4] ;  /* 0x0000000004047984 */ /* 0x000e280000000a00 */
[----:B0-----:R-:W-:Y:S04]  /*0410*/  STG.E desc[UR6][R2.64], R4 ;  /* 0x0000000402007986 */ /* 0x001fe8000c101906 */
[----:B------:R-:W-:Y:S01]  /*0420*/  STG.E desc[UR6][R2.64+0x4], R5 ;  /* 0x0000040502007986 */ /* 0x000fe2000c101906 */
[----:B------:R-:W-:Y:S05]  /*0430*/  EXIT ;  /* 0x000000000000794d */ /* 0x000fea0003800000 */
.L_x_9:
        /* <DEDUP_REMOVED lines=12> */
.L_x_16:


//--------------------- .text._Z17bookmark_blocksumPjii --------------------------
	.section	.text._Z17bookmark_blocksumPjii,"ax",@progbits
	.align	128
        .global         _Z17bookmark_blocksumPjii
        .type           _Z17bookmark_blocksumPjii,@function
        .size           _Z17bookmark_blocksumPjii,(.L_x_17 - _Z17bookmark_blocksumPjii)
        .other          _Z17bookmark_blocksumPjii,@"STO_CUDA_ENTRY STV_DEFAULT"
_Z17bookmark_blocksumPjii:
.text._Z17bookmark_blocksumPjii:
[----:B------:R-:W-:Y:S01]  /*0000*/  LDC R1, c[0x0][0x37c] ;  /* 0x0000df00ff017b82 */ /* 0x000fe20000000800 */
[----:B------:R-:W0:Y:S01]  /*0010*/  S2R R0, SR_TID.X ;  /* 0x0000000000007919 */ /* 0x000e220000002100 */
[----:B------:R-:W0:Y:S01]  /*0020*/  LDCU UR4, c[0x0][0x360] ;  /* 0x00006c00ff0477ac */ /* 0x000e220008000800 */
[----:B------:R-:W0:Y:S01]  /*0030*/  S2R R7, SR_CTAID.X ;  /* 0x0000000000077919 */ /* 0x000e220000002500 */
[----:B------:R-:W1:Y:S01]  /*0040*/  LDCU UR5, c[0x0][0x388] ;  /* 0x00007100ff0577ac */ /* 0x000e620008000800 */
[----:B0-----:R-:W-:-:S05]  /*0050*/  IMAD R0, R7, UR4, R0 ;  /* 0x0000000407007c24 */ /* 0x001fca000f8e0200 */
[----:B------:R-:W-:-:S04]  /*0060*/  SHF.L.U32 R5, R0, 0x1, RZ ;  /* 0x0000000100057819 */ /* 0x000fc800000006ff */
[----:B------:R-:W-:-:S04]  /*0070*/  IADD3 R0, PT, PT, R5, 0x1, RZ ;  /* 0x0000000105007810 */ /* 0x000fc80007ffe0ff */
[----:B-1----:R-:W-:-:S13]  /*0080*/  ISETP.GE.AND P0, PT, R0, UR5, PT ;  /* 0x0000000500007c0c */ /* 0x002fda000bf06270 */
[----:B------:R-:W-:Y:S05]  /*0090*/  @P0 EXIT ;  /* 0x000000000000094d */ /* 0x000fea0003800000 */
[----:B------:R-:W0:Y:S01]  /*00a0*/  LDC.64 R2, c[0x0][0x380] ;  /* 0x0000e000ff027b82 */ /* 0x000e220000000a00 */
[----:B------:R-:W1:Y:S01]  /*00b0*/  LDCU UR6, c[0x0][0x38c] ;  /* 0x00007180ff0677ac */ /* 0x000e620008000800 */
[----:B------:R-:W2:Y:S01]  /*00c0*/  LDCU.64 UR4, c[0x0][0x358] ;  /* 0x00006b00ff0477ac */ /* 0x000ea20008000a00 */
[----:B-1----:R-:W-:Y:S01]  /*00d0*/  IADD3 R7, PT, PT, R7, UR6, RZ ;  /* 0x0000000607077c10 */ /* 0x002fe2000fffe0ff */
[----:B0-----:R-:W-:-:S04]  /*00e0*/  IMAD.WIDE R4, R5, 0x4, R2 ;  /* 0x0000000405047825 */ /* 0x001fc800078e0202 */
[----:B------:R-:W-:Y:S01]  /*00f0*/  IMAD.WIDE.U32 R2, R7, 0x4, R2 ;  /* 0x0000000407027825 */ /* 0x000fe200078e0002 */
[----:B--2---:R-:W2:Y:S04]  /*0100*/  LDG.E R9, desc[UR4][R4.64+0x4] ;  /* 0x0000040404097981 */ /* 0x004ea8000c1e1900 */
[----:B------:R-:W3:Y:S04]  /*0110*/  LDG.E R7, desc[UR4][R4.64] ;  /* 0x0000000404077981 */ /* 0x000ee8000c1e1900 */
[----:B------:R-:W3:Y:S02]  /*0120*/  LDG.E R0, desc[UR4][R2.64] ;  /* 0x0000000402007981 */ /* 0x000ee4000c1e1900 */
[----:B---3--:R-:W-:-:S05]  /*0130*/  IADD3 R7, PT, PT, R0, R7, RZ ;  /* 0x0000000700077210 */ /* 0x008fca0007ffe0ff */
[----:B------:R-:W-:Y:S04]  /*0140*/  STG.E desc[UR4][R4.64], R7 ;  /* 0x0000000704007986 */ /* 0x000fe8000c101904 */
[----:B------:R-:W2:Y:S02]  /*0150*/  LDG.E R0, desc[UR4][R2.64] ;  /* 0x0000000402007981 */ /* 0x000ea4000c1e1900 */
[----:B--2---:R-:W-:-:S05]  /*0160*/  IADD3 R9, PT, PT, R0, R9, RZ ;  /* 0x0000000900097210 */ /* 0x004fca0007ffe0ff */
[----:B------:R-:W-:Y:S01]  /*0170*/  STG.E desc[UR4][R4.64+0x4], R9 ;  /* 0x0000040904007986 */ /* 0x000fe2000c101904 */
[----:B------:R-:W-:Y:S05]  /*0180*/  EXIT ;  /* 0x000000000000794d */ /* 0x000fea0003800000 */
.L_x_10:
        /* <DEDUP_REMOVED lines=15> */
.L_x_17:


//--------------------- .nv.shared._Z9yourHistoPKjPji --------------------------
	.section	.nv.shared._Z9yourHistoPKjPji,"aw",@nobits
	.sectionflags	@""
	.align	16
	.zero		1024


//--------------------- .nv.shared.reserved.0     --------------------------
	.section	.nv.shared.reserved.0,"aw",@nobits
	.weak		__nv_reservedSMEM_offset_0_alias
	.size		__nv_reservedSMEM_offset_0_alias, 0, 64
	.other		__nv_reservedSMEM_offset_0_alias,@"STO_CUDA_RESERVED_SHARED STV_DEFAULT"
__nv_reservedSMEM_offset_0_alias:
	.zero		0
	.zero		64


//--------------------- .nv.shared._Z16compact_relocatePjS_i --------------------------
	.section	.nv.shared._Z16compact_relocatePjS_i,"aw",@nobits
	.sectionflags	@""
	.align	16
	.zero		1024


//--------------------- .nv.shared._Z6add_1dPjji  --------------------------
	.section	.nv.shared._Z6add_1dPjji,"aw",@nobits
	.sectionflags	@""
	.align	16
	.zero		1024


//--------------------- .nv.shared._Z15radix_predicatePKjPjS1_ii --------------------------
	.section	.nv.shared._Z15radix_predicatePKjPjS1_ii,"aw",@nobits
	.sectionflags	@""
	.align	16
	.zero		1024


//--------------------- .nv.shared._Z18hillisteel_tailsumPjii --------------------------
	.section	.nv.shared._Z18hillisteel_tailsumPjii,"aw",@nobits
	.sectionflags	@""
	.align	16
	.zero		1024


//--------------------- .nv.shared._Z18blelloch_threadsumPjii --------------------------
	.section	.nv.shared._Z18blelloch_threadsumPjii,"aw",@nobits
	.sectionflags	@""
	.align	16
	.zero		1024


//--------------------- .nv.shared._Z17bookmark_blocksumPjii --------------------------
	.section	.nv.shared._Z17bookmark_blocksumPjii,"aw",@nobits
	.sectionflags	@""
	.align	16
	.zero		1024


//--------------------- .nv.constant0._Z9yourHistoPKjPji --------------------------
	.section	.nv.constant0._Z9yourHistoPKjPji,"a",@progbits
	.sectionflags	@""
	.align	4
.nv.constant0._Z9yourHistoPKjPji:
	.zero		916


//--------------------- .nv.constant0._Z16compact_relocatePjS_i --------------------------
	.section	.nv.constant0._Z16compact_relocatePjS_i,"a",@progbits
	.sectionflags	@""
	.align	4
.nv.constant0._Z16compact_relocatePjS_i:
	.zero		916


//--------------------- .nv.constant0._Z6add_1dPjji --------------------------
	.section	.nv.constant0._Z6add_1dPjji,"a",@progbits
	.sectionflags	@""
	.align	4
.nv.constant0._Z6add_1dPjji:
	.zero		912


//--------------------- .nv.constant0._Z15radix_predicatePKjPjS1_ii --------------------------
	.section	.nv.constant0._Z15radix_predicatePKjPjS1_ii,"a",@progbits
	.sectionflags	@""
	.align	4
.nv.constant0._Z15radix_predicatePKjPjS1_ii:
	.zero		928


//--------------------- .nv.constant0._Z18hillisteel_tailsumPjii --------------------------
	.section	.nv.constant0._Z18hillisteel_tailsumPjii,"a",@progbits
	.sectionflags	@""
	.align	4
.nv.constant0._Z18hillisteel_tailsumPjii:
	.zero		912


//--------------------- .nv.constant0._Z18blelloch_threadsumPjii --------------------------
	.section	.nv.constant0._Z18blelloch_threadsumPjii,"a",@progbits
	.sectionflags	@""
	.align	4
.nv.constant0._Z18blelloch_threadsumPjii:
	.zero		912


//--------------------- .nv.constant0._Z17bookmark_blocksumPjii --------------------------
	.section	.nv.constant0._Z17bookmark_blocksumPjii,"a",@progbits
	.sectionflags	@""
	.align	4
.nv.constant0._Z17bookmark_blocksumPjii:
	.zero		912


//--------------------- SYMBOLS --------------------------

	.type		.nv.reservedSmem.offset0,@object
	.size		.nv.reservedSmem.offset0,0x4
	.type		.nv.reservedSmem.cap,@object
	.size		.nv.reservedSmem.cap,0x4
